	.headerflags	@"EF_CUDA_TEXMODE_UNIFIED EF_CUDA_64BIT_ADDRESS EF_CUDA_ACCELERATORS EF_CUDA_SM90 EF_CUDA_VIRTUAL_SM(EF_CUDA_SM90)"
	.elftype	@"ET_EXEC"


//--------------------- .nv.info                  --------------------------
	.section	.nv.info,"",@"SHT_CUDA_INFO"
	.align	4


	//----- nvinfo : EIATTR_REGCOUNT
	.align		4
        /*0000*/ 	.byte	0x04, 0x2f
        /*0002*/ 	.short	(.L_3 - .L_2)
	.align		4
.L_2:
        /*0004*/ 	.word	index@(triton_poi_fused__native_batch_norm_legit_no_training_cat_relu_44)
        /*0008*/ 	.word	0x0000001c


	//----- nvinfo : EIATTR_MIN_STACK_SIZE
	.align		4
.L_3:
        /*000c*/ 	.byte	0x04, 0x12
        /*000e*/ 	.short	(.L_5 - .L_4)
	.align		4
.L_4:
        /*0010*/ 	.word	index@(triton_poi_fused__native_batch_norm_legit_no_training_cat_relu_44)
        /*0014*/ 	.word	0x00000000


	//----- nvinfo : EIATTR_FRAME_SIZE
	.align		4
.L_5:
        /*0018*/ 	.byte	0x04, 0x11
        /*001a*/ 	.short	(.L_7 - .L_6)
	.align		4
.L_6:
        /*001c*/ 	.word	index@(triton_poi_fused__native_batch_norm_legit_no_training_cat_relu_44)
        /*0020*/ 	.word	0x00000000


	//----- nvinfo : EIATTR_MIN_STACK_SIZE
	.align		4
.L_7:
        /*0024*/ 	.byte	0x04, 0x12
        /*0026*/ 	.short	(.L_9 - .L_8)
	.align		4
.L_8:
        /*0028*/ 	.word	index@(triton_poi_fused__native_batch_norm_legit_no_training_cat_relu_44)
        /*002c*/ 	.word	0x00000000
.L_9:


//--------------------- .nv.info.triton_poi_fused__native_batch_norm_legit_no_training_cat_relu_44 --------------------------
	.section	.nv.info.triton_poi_fused__native_batch_norm_legit_no_training_cat_relu_44,"",@"SHT_CUDA_INFO"
	.sectionflags	@""
	.align	4


	//----- nvinfo : EIATTR_CUDA_API_VERSION
	.align		4
        /*0000*/ 	.byte	0x04, 0x37
        /*0002*/ 	.short	(.L_11 - .L_10)
.L_10:
        /*0004*/ 	.word	0x0000007c


	//----- nvinfo : EIATTR_KPARAM_INFO
	.align		4
.L_11:
        /*0008*/ 	.byte	0x04, 0x17
        /*000a*/ 	.short	(.L_13 - .L_12)
.L_12:
        /*000c*/ 	.word	0x00000000
        /*0010*/ 	.short	0x0008
        /*0012*/ 	.short	0x0040
        /*0014*/ 	.byte	0x00, 0xf0, 0x11, 0x00


	//----- nvinfo : EIATTR_KPARAM_INFO
	.align		4
.L_13:
        /*0018*/ 	.byte	0x04, 0x17
        /*001a*/ 	.short	(.L_15 - .L_14)
.L_14:
        /*001c*/ 	.word	0x00000000
        /*0020*/ 	.short	0x0007
        /*0022*/ 	.short	0x0038
        /*0024*/ 	.byte	0x00, 0xf4, 0x21, 0x00


	//----- nvinfo : EIATTR_KPARAM_INFO
	.align		4
.L_15:
        /*0028*/ 	.byte	0x04, 0x17
        /*002a*/ 	.short	(.L_17 - .L_16)
.L_16:
        /*002c*/ 	.word	0x00000000
        /*0030*/ 	.short	0x0006
        /*0032*/ 	.short	0x0030
        /*0034*/ 	.byte	0x00, 0xf4, 0x21, 0x00


	//----- nvinfo : EIATTR_KPARAM_INFO
	.align		4
.L_17:
        /*0038*/ 	.byte	0x04, 0x17
        /*003a*/ 	.short	(.L_19 - .L_18)
.L_18:
        /*003c*/ 	.word	0x00000000
        /*0040*/ 	.short	0x0005
        /*0042*/ 	.short	0x0028
        /*0044*/ 	.byte	0x00, 0xf4, 0x21, 0x00


	//----- nvinfo : EIATTR_KPARAM_INFO
	.align		4
.L_19:
        /*0048*/ 	.byte	0x04, 0x17
        /*004a*/ 	.short	(.L_21 - .L_20)
.L_20:
        /*004c*/ 	.word	0x00000000
        /*0050*/ 	.short	0x0004
        /*0052*/ 	.short	0x0020
        /*0054*/ 	.byte	0x00, 0xf4, 0x21, 0x00


	//----- nvinfo : EIATTR_KPARAM_INFO
	.align		4
.L_21:
        /*0058*/ 	.byte	0x04, 0x17
        /*005a*/ 	.short	(.L_23 - .L_22)
.L_22:
        /*005c*/ 	.word	0x00000000
        /*0060*/ 	.short	0x0003
        /*0062*/ 	.short	0x0018
        /*0064*/ 	.byte	0x00, 0xf4, 0x21, 0x00


	//----- nvinfo : EIATTR_KPARAM_INFO
	.align		4
.L_23:
        /*0068*/ 	.byte	0x04, 0x17
        /*006a*/ 	.short	(.L_25 - .L_24)
.L_24:
        /*006c*/ 	.word	0x00000000
        /*0070*/ 	.short	0x0002
        /*0072*/ 	.short	0x0010
        /*0074*/ 	.byte	0x00, 0xf4, 0x21, 0x00


	//----- nvinfo : EIATTR_KPARAM_INFO
	.align		4
.L_25:
        /*0078*/ 	.byte	0x04, 0x17
        /*007a*/ 	.short	(.L_27 - .L_26)
.L_26:
        /*007c*/ 	.word	0x00000000
        /*0080*/ 	.short	0x0001
        /*0082*/ 	.short	0x0008
        /*0084*/ 	.byte	0x00, 0xf4, 0x21, 0x00


	//----- nvinfo : EIATTR_KPARAM_INFO
	.align		4
.L_27:
        /*0088*/ 	.byte	0x04, 0x17
        /*008a*/ 	.short	(.L_29 - .L_28)
.L_28:
        /*008c*/ 	.word	0x00000000
        /*0090*/ 	.short	0x0000
        /*0092*/ 	.short	0x0000
        /*0094*/ 	.byte	0x00, 0xf4, 0x21, 0x00


	//----- nvinfo : EIATTR_SPARSE_MMA_MASK
	.align		4
.L_29:
        /*0098*/ 	.byte	0x03, 0x50
        /*009a*/ 	.short	0x0000


	//----- nvinfo : EIATTR_MAXREG_COUNT
	.align		4
        /*009c*/ 	.byte	0x03, 0x1b
        /*009e*/ 	.short	0x00ff


	//----- nvinfo : EIATTR_EXIT_INSTR_OFFSETS
	.align		4
        /*00a0*/ 	.byte	0x04, 0x1c
        /*00a2*/ 	.short	(.L_31 - .L_30)


	//   ....[0]....
.L_30:
        /*00a4*/ 	.word	0x00000680


	//   ....[1]....
        /*00a8*/ 	.word	0x000006a0


	//----- nvinfo : EIATTR_REQNTID
	.align		4
.L_31:
        /*00ac*/ 	.byte	0x04, 0x10
        /*00ae*/ 	.short	(.L_33 - .L_32)
.L_32:
        /*00b0*/ 	.word	0x00000100
        /*00b4*/ 	.word	0x00000001
        /*00b8*/ 	.word	0x00000001


	//----- nvinfo : EIATTR_CBANK_PARAM_SIZE
	.align		4
.L_33:
        /*00bc*/ 	.byte	0x03, 0x19
        /*00be*/ 	.short	0x0044


	//----- nvinfo : EIATTR_PARAM_CBANK
	.align		4
        /*00c0*/ 	.byte	0x04, 0x0a
        /*00c2*/ 	.short	(.L_35 - .L_34)
	.align		4
.L_34:
        /*00c4*/ 	.word	index@(.nv.constant0.triton_poi_fused__native_batch_norm_legit_no_training_cat_relu_44)
        /*00c8*/ 	.short	0x0210
        /*00ca*/ 	.short	0x0044


	//----- nvinfo : EIATTR_SW_WAR
	.align		4
.L_35:
        /*00cc*/ 	.byte	0x04, 0x36
        /*00ce*/ 	.short	(.L_37 - .L_36)
.L_36:
        /*00d0*/ 	.word	0x00000008
.L_37:


//--------------------- .nv.callgraph             --------------------------
	.section	.nv.callgraph,"",@"SHT_CUDA_CALLGRAPH"
	.align	4
	.sectionentsize	8
	.align		4
        /*0000*/ 	.word	0x00000000
	.align		4
        /*0004*/ 	.word	0xffffffff
	.align		4
        /*0008*/ 	.word	0x00000000
	.align		4
        /*000c*/ 	.word	0xfffffffe
	.align		4
        /*0010*/ 	.word	0x00000000
	.align		4
        /*0014*/ 	.word	0xfffffffd
	.align		4
        /*0018*/ 	.word	0x00000000
	.align		4
        /*001c*/ 	.word	0xfffffffc


//--------------------- .nv.constant4             --------------------------
	.section	.nv.constant4,"a",@progbits
	.align	8
	.align		8
.nv.constant4:
        /*0000*/ 	.dword	_$_str
	.align		8
        /*0008*/ 	.dword	_$_str_$_2


//--------------------- .text.triton_poi_fused__native_batch_norm_legit_no_training_cat_relu_44 --------------------------
	.section	.text.triton_poi_fused__native_batch_norm_legit_no_training_cat_relu_44,"ax",@progbits
	.align	128
        .global         triton_poi_fused__native_batch_norm_legit_no_training_cat_relu_44
        .type           triton_poi_fused__native_batch_norm_legit_no_training_cat_relu_44,@function
        .size           triton_poi_fused__native_batch_norm_legit_no_training_cat_relu_44,(.L_x_1 - triton_poi_fused__native_batch_norm_legit_no_training_cat_relu_44)
        .other          triton_poi_fused__native_batch_norm_legit_no_training_cat_relu_44,@"STO_CUDA_ENTRY STV_DEFAULT"
triton_poi_fused__native_batch_norm_legit_no_training_cat_relu_44:
.text.triton_poi_fused__native_batch_norm_legit_no_training_cat_relu_44:
[----:B------:R-:W0:Y:S01]  /*0000*/  LDC R1, c[0x0][0x28] ;  /* 0x00000a00ff017b82 */ /* 0x000e220000000800 */
[----:B------:R-:W1:Y:S07]  /*0010*/  S2R R0, SR_TID.X ;  /* 0x0000000000007919 */ /* 0x000e6e0000002100 */
[----:B------:R-:W2:Y:S01]  /*0020*/  LDC.64 R4, c[0x0][0x228] ;  /* 0x00008a00ff047b82 */ /* 0x000ea20000000a00 */
[----:B------:R-:W-:Y:S01]  /*0030*/  IMAD.MOV.U32 R6, RZ, RZ, RZ ;  /* 0x000000ffff067224 */ /* 0x000fe200078e00ff */
[----:B------:R-:W-:Y:S01]  /*0040*/  ULDC.64 UR4, c[0x0][0x208] ;  /* 0x0000820000047ab9 */ /* 0x000fe20000000a00 */
[----:B------:R-:W3:Y:S01]  /*0050*/  S2R R3, SR_CTAID.X ;  /* 0x0000000000037919 */ /* 0x000ee20000002500 */
[----:B------:R-:W-:Y:S01]  /*0060*/  HFMA2.MMA R10, -RZ, RZ, 0, 0 ;  /* 0x00000000ff0a7435 */ /* 0x000fe200000001ff */
[----:B------:R-:W-:-:S03]  /*0070*/  ULDC.64 UR6, c[0x0][0x218] ;  /* 0x0000860000067ab9 */ /* 0x000fc60000000a00 */
[----:B------:R-:W4:Y:S01]  /*0080*/  LDC.64 R14, c[0x0][0x220] ;  /* 0x00008800ff0e7b82 */ /* 0x000f220000000a00 */
[----:B-1----:R-:W-:-:S05]  /*0090*/  IMAD.SHL.U32 R0, R0, 0x2, RZ ;  /* 0x0000000200007824 */ /* 0x002fca00078e00ff */
[----:B------:R-:W-:-:S05]  /*00a0*/  LOP3.LUT R0, R0, 0x1fe, RZ, 0xc0, !PT ;  /* 0x000001fe00007812 */ /* 0x000fca00078ec0ff */
[----:B---3--:R-:W-:-:S05]  /*00b0*/  IMAD R0, R3, 0x200, R0 ;  /* 0x0000020003007824 */ /* 0x008fca00078e0200 */
[----:B------:R-:W-:Y:S02]  /*00c0*/  SHF.R.S32.HI R3, RZ, 0x1f, R0 ;  /* 0x0000001fff037819 */ /* 0x000fe40000011400 */
[----:B------:R-:W-:Y:S02]  /*00d0*/  ISETP.GE.AND P0, PT, R0, 0x15a00, PT ;  /* 0x00015a000000780c */ /* 0x000fe40003f06270 */
[----:B------:R-:W-:-:S04]  /*00e0*/  LEA.HI R3, R3, R0, RZ, 0x6 ;  /* 0x0000000003037211 */ /* 0x000fc800078f30ff */
[----:B------:R-:W-:-:S05]  /*00f0*/  SHF.R.S32.HI R11, RZ, 0x6, R3 ;  /* 0x00000006ff0b7819 */ /* 0x000fca0000011403 */
[----:B------:R-:W-:-:S05]  /*0100*/  IMAD.HI R2, R11, 0x17ad2209, RZ ;  /* 0x17ad22090b027827 */ /* 0x000fca00078e02ff */
[----:B------:R-:W-:-:S04]  /*0110*/  SHF.R.U32.HI R7, RZ, 0x1f, R2 ;  /* 0x0000001fff077819 */ /* 0x000fc80000011602 */
[----:B------:R-:W-:-:S05]  /*0120*/  LEA.HI.SX32 R2, R2, R7, 0x1b ;  /* 0x0000000702027211 */ /* 0x000fca00078fdaff */
[----:B------:R-:W-:-:S04]  /*0130*/  IMAD R11, R2, -0x15a, R11 ;  /* 0xfffffea6020b7824 */ /* 0x000fc800078e020b */
[----:B--2---:R-:W-:-:S05]  /*0140*/  IMAD.WIDE R4, R11, 0x4, R4 ;  /* 0x000000040b047825 */ /* 0x004fca00078e0204 */
[----:B------:R-:W2:Y:S01]  /*0150*/  @!P0 LDG.E.EL R6, desc[UR4][R4.64] ;  /* 0x0000000404068981 */ /* 0x000ea2000c2e1900 */
[----:B------:R-:W-:-:S03]  /*0160*/  IMAD.HI R2, R0, 0x17ad2209, RZ ;  /* 0x17ad220900027827 */ /* 0x000fc600078e02ff */
[----:B------:R1:W3:Y:S01]  /*0170*/  @!P0 LDG.E.EL R10, desc[UR4][R4.64] ;  /* 0x00000004040a8981 */ /* 0x0002e2000c2e1900 */
[----:B------:R-:W-:Y:S01]  /*0180*/  IMAD.SHL.U32 R8, R11, 0x40, RZ ;  /* 0x000000400b087824 */ /* 0x000fe200078e00ff */
[----:B------:R-:W-:-:S04]  /*0190*/  SHF.R.U32.HI R7, RZ, 0x1f, R2 ;  /* 0x0000001fff077819 */ /* 0x000fc80000011602 */
[----:B------:R-:W-:Y:S02]  /*01a0*/  LEA.HI.SX32 R17, R2, R7, 0x15 ;  /* 0x0000000702117211 */ /* 0x000fe400078faaff */
[----:B------:R-:W-:Y:S02]  /*01b0*/  LOP3.LUT R7, R3, 0xffffffc0, RZ, 0xc0, !PT ;  /* 0xffffffc003077812 */ /* 0x000fe400078ec0ff */
[----:B------:R-:W5:Y:S01]  /*01c0*/  LDC.64 R2, c[0x0][0x210] ;  /* 0x00008400ff027b82 */ /* 0x000f620000000a00 */
[C---:B------:R-:W-:Y:S02]  /*01d0*/  IMAD R9, R17.reuse, 0x300, RZ ;  /* 0x0000030011097824 */ /* 0x040fe400078e02ff */
[----:B------:R-:W-:Y:S02]  /*01e0*/  IMAD.IADD R7, R0, 0x1, -R7 ;  /* 0x0000000100077824 */ /* 0x000fe400078e0a07 */
[----:B-1----:R-:W-:Y:S01]  /*01f0*/  IMAD R4, R17, -0x5680, R0 ;  /* 0xffffa98011047824 */ /* 0x002fe200078e0200 */
[----:B------:R-:W-:-:S02]  /*0200*/  SHF.R.S32.HI R13, RZ, 0x1f, R9 ;  /* 0x0000001fff0d7819 */ /* 0x000fc40000011409 */
[----:B------:R-:W-:Y:S01]  /*0210*/  IADD3 R18, P1, P2, R8, R7, R9 ;  /* 0x0000000708127210 */ /* 0x000fe20007a3e009 */
[----:B------:R-:W-:Y:S01]  /*0220*/  IMAD R25, R17, 0x5380, R4 ;  /* 0x0000538011197824 */ /* 0x000fe200078e0204 */
[----:B------:R-:W-:Y:S02]  /*0230*/  SHF.R.S32.HI R8, RZ, 0x1f, R8 ;  /* 0x0000001fff087819 */ /* 0x000fe40000011408 */
[----:B------:R-:W-:Y:S02]  /*0240*/  CS2R R4, SRZ ;  /* 0x0000000000047805 */ /* 0x000fe4000001ff00 */
[----:B------:R-:W-:Y:S02]  /*0250*/  SHF.R.S32.HI R7, RZ, 0x1f, R7 ;  /* 0x0000001fff077819 */ /* 0x000fe40000011407 */
[----:B------:R-:W-:Y:S02]  /*0260*/  LEA R16, P3, R18, UR6, 0x2 ;  /* 0x0000000612107c11 */ /* 0x000fe4000f8610ff */
[----:B------:R-:W-:-:S02]  /*0270*/  IADD3.X R7, R8, R7, R13, P1, P2 ;  /* 0x0000000708077210 */ /* 0x000fc40000fe440d */
[----:B------:R-:W1:Y:S01]  /*0280*/  LDC.64 R12, c[0x0][0x230] ;  /* 0x00008c00ff0c7b82 */ /* 0x000e620000000a00 */
[C---:B------:R-:W-:Y:S02]  /*0290*/  ISETP.GE.AND P2, PT, R11.reuse, 0x14e, PT ;  /* 0x0000014e0b00780c */ /* 0x040fe40003f46270 */
[----:B------:R-:W-:Y:S02]  /*02a0*/  ISETP.GT.AND P1, PT, R11, 0x14d, !P0 ;  /* 0x0000014d0b00780c */ /* 0x000fe40004724270 */
[----:B------:R-:W-:Y:S01]  /*02b0*/  ISETP.LT.AND P4, PT, R0, 0x15a00, !P2 ;  /* 0x00015a000000780c */ /* 0x000fe20005781270 */
[----:B-----5:R-:W-:Y:S01]  /*02c0*/  IMAD.WIDE R24, R25, 0x4, R2 ;  /* 0x0000000419187825 */ /* 0x020fe200078e0202 */
[----:B------:R-:W-:Y:S01]  /*02d0*/  CS2R R2, SRZ ;  /* 0x0000000000027805 */ /* 0x000fe2000001ff00 */
[----:B------:R-:W5:Y:S01]  /*02e0*/  LDC.64 R8, c[0x0][0x238] ;  /* 0x00008e00ff087b82 */ /* 0x000f620000000a00 */
[----:B------:R-:W-:Y:S01]  /*02f0*/  LEA.HI.X R17, R18, UR7, R7, 0x2, P3 ;  /* 0x0000000712117c11 */ /* 0x000fe200098f1407 */
[----:B----4-:R-:W-:Y:S01]  /*0300*/  IMAD.WIDE R22, R11, 0x4, R14 ;  /* 0x000000040b167825 */ /* 0x010fe200078e020e */
[----:B------:R-:W-:-:S02]  /*0310*/  MOV R7, RZ ;  /* 0x000000ff00077202 */ /* 0x000fc40000000f00 */
[----:B------:R-:W-:-:S03]  /*0320*/  CS2R R14, SRZ ;  /* 0x00000000000e7805 */ /* 0x000fc6000001ff00 */
[----:B------:R-:W4:Y:S04]  /*0330*/  @P1 LDG.E.64 R4, desc[UR4][R16.64+-0x14e00] ;  /* 0xfeb2000410041981 */ /* 0x000f28000c1e1b00 */
[----:B------:R-:W4:Y:S01]  /*0340*/  @P4 LDG.E.64 R2, desc[UR4][R24.64] ;  /* 0x0000000418024981 */ /* 0x000f22000c1e1b00 */
[----:B-1----:R-:W-:-:S03]  /*0350*/  IMAD.WIDE R12, R11, 0x4, R12 ;  /* 0x000000040b0c7825 */ /* 0x002fc600078e020c */
[----:B------:R-:W4:Y:S04]  /*0360*/  @!P0 LDG.E.EL R7, desc[UR4][R22.64] ;  /* 0x0000000416078981 */ /* 0x000f28000c2e1900 */
[----:B------:R-:W4:Y:S01]  /*0370*/  @!P0 LDG.E.EL R14, desc[UR4][R22.64] ;  /* 0x00000004160e8981 */ /* 0x000f22000c2e1900 */
[----:B-----5:R-:W-:Y:S01]  /*0380*/  IMAD.WIDE R8, R11, 0x4, R8 ;  /* 0x000000040b087825 */ /* 0x020fe200078e0208 */
[----:B------:R-:W-:-:S03]  /*0390*/  HFMA2.MMA R11, -RZ, RZ, 0, 0 ;  /* 0x00000000ff0b7435 */ /* 0x000fc600000001ff */
[----:B------:R-:W-:Y:S01]  /*03a0*/  IMAD.MOV.U32 R20, RZ, RZ, RZ ;  /* 0x000000ffff147224 */ /* 0x000fe200078e00ff */
[----:B------:R-:W5:Y:S01]  /*03b0*/  @!P0 LDG.E.EL R15, desc[UR4][R8.64] ;  /* 0x00000004080f8981 */ /* 0x000f62000c2e1900 */
[----:B------:R-:W-:-:S04]  /*03c0*/  IMAD.MOV.U32 R18, RZ, RZ, RZ ;  /* 0x000000ffff127224 */ /* 0x000fc800078e00ff */
[----:B------:R-:W5:Y:S04]  /*03d0*/  @!P0 LDG.E.EL R20, desc[UR4][R12.64] ;  /* 0x000000040c148981 */ /* 0x000f68000c2e1900 */
[----:B------:R1:W5:Y:S04]  /*03e0*/  @!P0 LDG.E.EL R18, desc[UR4][R12.64] ;  /* 0x000000040c128981 */ /* 0x000368000c2e1900 */
[----:B------:R1:W5:Y:S01]  /*03f0*/  @!P0 LDG.E.EL R11, desc[UR4][R8.64] ;  /* 0x00000004080b8981 */ /* 0x000362000c2e1900 */
[----:B------:R-:W-:Y:S01]  /*0400*/  IMAD.MOV.U32 R21, RZ, RZ, 0x3e800000 ;  /* 0x3e800000ff157424 */ /* 0x000fe200078e00ff */
[----:B01----:R-:W0:Y:S08]  /*0410*/  LDC.64 R12, c[0x0][0x240] ;  /* 0x00009000ff0c7b82 */ /* 0x003e300000000a00 */
[----:B------:R-:W1:Y:S01]  /*0420*/  LDC.64 R8, c[0x0][0x248] ;  /* 0x00009200ff087b82 */ /* 0x000e620000000a00 */
[----:B0-----:R-:W-:-:S04]  /*0430*/  IMAD.WIDE R12, R0, 0x4, R12 ;  /* 0x00000004000c7825 */ /* 0x001fc800078e020c */
[----:B-1----:R-:W-:-:S04]  /*0440*/  IMAD.WIDE R8, R0, 0x4, R8 ;  /* 0x0000000400087825 */ /* 0x002fc800078e0208 */
[----:B--2---:R-:W-:-:S04]  /*0450*/  FADD R6, R6, 9.9999997473787516356e-06 ;  /* 0x3727c5ac06067421 */ /* 0x004fc80000000000 */
[----:B------:R-:W0:Y:S01]  /*0460*/  MUFU.SQRT R16, R6 ;  /* 0x0000000600107308 */ /* 0x000e220000002000 */
[----:B---3--:R-:W-:-:S07]  /*0470*/  FADD R10, R10, 9.9999997473787516356e-06 ;  /* 0x3727c5ac0a0a7421 */ /* 0x008fce0000000000 */
[----:B------:R-:W1:Y:S01]  /*0480*/  MUFU.SQRT R17, R10 ;  /* 0x0000000a00117308 */ /* 0x000e620000002000 */
[C---:B0-----:R-:W-:Y:S02]  /*0490*/  FSETP.GT.AND P6, PT, R16.reuse, 8.50705917302346158658e+37, PT ;  /* 0x7e8000001000780b */ /* 0x041fe40003fc4000 */
[----:B------:R-:W-:Y:S02]  /*04a0*/  FSETP.GEU.AND P3, PT, R16, 1.175494350822287508e-38, PT ;  /* 0x008000001000780b */ /* 0x000fe40003f6e000 */
[----:B------:R-:W-:Y:S02]  /*04b0*/  FSEL R19, R21, 1, P6 ;  /* 0x3f80000015137808 */ /* 0x000fe40003000000 */
[----:B-1----:R-:W-:-:S07]  /*04c0*/  FSETP.GT.AND P5, PT, R17, 8.50705917302346158658e+37, PT ;  /* 0x7e8000001100780b */ /* 0x002fce0003fa4000 */
[----:B------:R-:W-:Y:S01]  /*04d0*/  @P6 FMUL R16, R16, 0.25 ;  /* 0x3e80000010106820 */ /* 0x000fe20000400000 */
[----:B------:R-:W-:-:S03]  /*04e0*/  FSETP.GEU.AND P6, PT, R17, 1.175494350822287508e-38, PT ;  /* 0x008000001100780b */ /* 0x000fc60003fce000 */
[----:B------:R-:W-:Y:S02]  /*04f0*/  @!P3 FMUL R16, R16, 16777216 ;  /* 0x4b8000001010b820 */ /* 0x000fe40000400000 */
[----:B------:R-:W-:-:S08]  /*0500*/  @P5 FMUL R17, R17, 0.25 ;  /* 0x3e80000011115820 */ /* 0x000fd00000400000 */
[----:B------:R-:W-:Y:S01]  /*0510*/  @!P6 FMUL R17, R17, 16777216 ;  /* 0x4b8000001111e820 */ /* 0x000fe20000400000 */
[----:B------:R-:W0:Y:S01]  /*0520*/  MUFU.RCP R16, R16 ;  /* 0x0000001000107308 */ /* 0x000e220000001000 */
[----:B------:R-:W-:-:S07]  /*0530*/  FSEL R6, R21, 1, P5 ;  /* 0x3f80000015067808 */ /* 0x000fce0002800000 */
[----:B------:R-:W1:Y:S01]  /*0540*/  MUFU.RCP R17, R17 ;  /* 0x0000001100117308 */ /* 0x000e620000001000 */
[----:B----4-:R-:W-:Y:S02]  /*0550*/  SEL R2, R2, RZ, P4 ;  /* 0x000000ff02027207 */ /* 0x010fe40002000000 */
[----:B------:R-:W-:Y:S01]  /*0560*/  SEL R3, R3, RZ, P4 ;  /* 0x000000ff03037207 */ /* 0x000fe20002000000 */
[----:B------:R-:W-:Y:S01]  /*0570*/  @!P3 FMUL R19, R19, 16777216 ;  /* 0x4b8000001313b820 */ /* 0x000fe20000400000 */
[----:B------:R-:W-:Y:S01]  /*0580*/  @P2 SEL R2, R4, RZ, P1 ;  /* 0x000000ff04022207 */ /* 0x000fe20000800000 */
[----:B------:R-:W-:Y:S01]  /*0590*/  @!P6 FMUL R6, R6, 16777216 ;  /* 0x4b8000000606e820 */ /* 0x000fe20000400000 */
[----:B------:R-:W-:Y:S01]  /*05a0*/  @P2 SEL R3, R5, RZ, P1 ;  /* 0x000000ff05032207 */ /* 0x000fe20000800000 */
[----:B0-----:R-:W-:Y:S02]  /*05b0*/  FMUL R16, R16, R19 ;  /* 0x0000001310107220 */ /* 0x001fe40000400000 */
[----:B------:R-:W-:-:S02]  /*05c0*/  FADD R7, R2, -R7 ;  /* 0x8000000702077221 */ /* 0x000fc40000000000 */
[----:B------:R-:W-:Y:S01]  /*05d0*/  FADD R14, R3, -R14 ;  /* 0x8000000e030e7221 */ /* 0x000fe20000000000 */
[----:B-1----:R-:W-:Y:S01]  /*05e0*/  FMUL R17, R17, R6 ;  /* 0x0000000611117220 */ /* 0x002fe20000400000 */
[----:B------:R-:W-:-:S03]  /*05f0*/  FMUL R16, R7, R16 ;  /* 0x0000001007107220 */ /* 0x000fc60000400000 */
[----:B------:R-:W-:Y:S01]  /*0600*/  FMUL R14, R14, R17 ;  /* 0x000000110e0e7220 */ /* 0x000fe20000400000 */
[----:B-----5:R-:W-:Y:S01]  /*0610*/  FFMA R15, R16, R20, R15 ;  /* 0x00000014100f7223 */ /* 0x020fe2000000000f */
[----:B------:R0:W-:Y:S02]  /*0620*/  @!P0 STG.E.64 desc[UR4][R12.64], R2 ;  /* 0x000000020c008986 */ /* 0x0001e4000c101b04 */
[----:B------:R-:W-:Y:S02]  /*0630*/  FFMA R11, R14, R18, R11 ;  /* 0x000000120e0b7223 */ /* 0x000fe4000000000b */
[----:B------:R-:W-:-:S03]  /*0640*/  FSETP.GEU.AND P1, PT, R15, RZ, PT ;  /* 0x000000ff0f00720b */ /* 0x000fc60003f2e000 */
[----:B------:R-:W-:Y:S02]  /*0650*/  FSETP.GEU.AND P2, PT, R11, RZ, PT ;  /* 0x000000ff0b00720b */ /* 0x000fe40003f4e000 */
[----:B------:R-:W-:Y:S02]  /*0660*/  FSEL R10, R15, RZ, P1 ;  /* 0x000000ff0f0a7208 */ /* 0x000fe40000800000 */
[----:B------:R-:W-:Y:S01]  /*0670*/  FSEL R11, R11, RZ, P2 ;  /* 0x000000ff0b0b7208 */ /* 0x000fe20001000000 */
[----:B0-----:R-:W-:Y:S08]  /*0680*/  @P0 EXIT ;  /* 0x000000000000094d */ /* 0x001ff00003800000 */
[----:B------:R-:W-:Y:S01]  /*0690*/  STG.E.64 desc[UR4][R8.64], R10 ;  /* 0x0000000a08007986 */ /* 0x000fe2000c101b04 */
[----:B------:R-:W-:Y:S05]  /*06a0*/  EXIT ;  /* 0x000000000000794d */ /* 0x000fea0003800000 */
.L_x_0:
[----:B------:R-:W-:-:S00]  /*06b0*/  BRA `(.L_x_0) ;  /* 0xfffffffc00fc7947 */ /* 0x000fc0000383ffff */
[----:B------:R-:W-:-:S00]  /*06c0*/  NOP ;  /* 0x0000000000007918 */ /* 0x000fc00000000000 */
        /* <DEDUP_REMOVED lines=11> */
.L_x_1:


//--------------------- .nv.global.init           --------------------------
	.section	.nv.global.init,"aw",@progbits
.nv.global.init:
	.type		_$_str,@object
	.size		_$_str,(_$_str_$_2 - _$_str)
_$_str:
        /*0000*/ 	.byte	0x5f, 0x5f, 0x43, 0x55, 0x44, 0x41, 0x5f, 0x46, 0x54, 0x5a, 0x00
	.type		_$_str_$_2,@object
	.size		_$_str_$_2,(.L_1 - _$_str_$_2)
_$_str_$_2:
        /*000b*/ 	.byte	0x5f, 0x5f, 0x43, 0x55, 0x44, 0x41, 0x5f, 0x50, 0x52, 0x45, 0x43, 0x5f, 0x53, 0x51, 0x52, 0x54
        /*001b*/ 	.byte	0x00
.L_1:


//--------------------- .nv.constant0.triton_poi_fused__native_batch_norm_legit_no_training_cat_relu_44 --------------------------
	.section	.nv.constant0.triton_poi_fused__native_batch_norm_legit_no_training_cat_relu_44,"a",@progbits
	.sectionflags	@""
	.align	4
.nv.constant0.triton_poi_fused__native_batch_norm_legit_no_training_cat_relu_44:
	.zero		596
